//
// Generated by NVIDIA NVVM Compiler
//
// Compiler Build ID: CL-36424714
// Cuda compilation tools, release 13.0, V13.0.88
// Based on NVVM 20.0.0
//

.version 9.0
.target sm_100
.address_size 64

	// .globl	_Z6Conv2DPKfS0_Pfii
.extern .shared .align 16 .b8 shared_K[];

.visible .entry _Z6Conv2DPKfS0_Pfii(
	.param .u64 .ptr .align 1 _Z6Conv2DPKfS0_Pfii_param_0,
	.param .u64 .ptr .align 1 _Z6Conv2DPKfS0_Pfii_param_1,
	.param .u64 .ptr .align 1 _Z6Conv2DPKfS0_Pfii_param_2,
	.param .u32 _Z6Conv2DPKfS0_Pfii_param_3,
	.param .u32 _Z6Conv2DPKfS0_Pfii_param_4
)
{
	.reg .pred 	%p<14>;
	.reg .b32 	%r<71>;
	.reg .b32 	%f<120>;
	.reg .b64 	%rd<20>;

	ld.param.u64 	%rd6, [_Z6Conv2DPKfS0_Pfii_param_0];
	ld.param.u64 	%rd4, [_Z6Conv2DPKfS0_Pfii_param_1];
	ld.param.u64 	%rd5, [_Z6Conv2DPKfS0_Pfii_param_2];
	ld.param.u32 	%r30, [_Z6Conv2DPKfS0_Pfii_param_3];
	ld.param.u32 	%r31, [_Z6Conv2DPKfS0_Pfii_param_4];
	cvta.to.global.u64 	%rd1, %rd6;
	mov.u32 	%r32, %ctaid.y;
	mov.u32 	%r33, %ntid.y;
	mov.u32 	%r34, %tid.y;
	mad.lo.s32 	%r1, %r32, %r33, %r34;
	mov.u32 	%r35, %ctaid.x;
	mov.u32 	%r36, %ntid.x;
	mov.u32 	%r37, %tid.x;
	mad.lo.s32 	%r2, %r35, %r36, %r37;
	sub.s32 	%r3, %r30, %r31;
	mad.lo.s32 	%r4, %r34, %r36, %r37;
	mul.lo.s32 	%r38, %r31, %r31;
	setp.ge.u32 	%p1, %r4, %r38;
	@%p1 bra 	$L__BB0_2;
	cvta.to.global.u64 	%rd7, %rd4;
	mul.wide.u32 	%rd8, %r4, 4;
	add.s64 	%rd9, %rd7, %rd8;
	ld.global.nc.f32 	%f17, [%rd9];
	shl.b32 	%r39, %r4, 2;
	mov.u32 	%r40, shared_K;
	add.s32 	%r41, %r40, %r39;
	st.shared.f32 	[%r41], %f17;
$L__BB0_2:
	bar.sync 	0;
	max.s32 	%r42, %r2, %r1;
	setp.gt.s32 	%p2, %r42, %r3;
	@%p2 bra 	$L__BB0_20;
	setp.lt.s32 	%p3, %r31, 1;
	mov.f32 	%f118, 0f00000000;
	@%p3 bra 	$L__BB0_19;
	and.b32  	%r5, %r31, 15;
	add.s32 	%r6, %r5, -1;
	and.b32  	%r7, %r31, 7;
	add.s32 	%r8, %r7, -1;
	and.b32  	%r9, %r31, 2147483632;
	and.b32  	%r10, %r31, 3;
	neg.s32 	%r11, %r9;
	add.s64 	%rd2, %rd1, 32;
	shl.b32 	%r12, %r31, 2;
	mov.f32 	%f118, 0f00000000;
	mov.b32 	%r64, 0;
$L__BB0_5:
	setp.lt.u32 	%p4, %r31, 16;
	add.s32 	%r45, %r64, %r2;
	mad.lo.s32 	%r14, %r45, %r30, %r1;
	mul.lo.s32 	%r15, %r64, %r31;
	mov.b32 	%r69, 0;
	@%p4 bra 	$L__BB0_8;
	mov.u32 	%r46, shared_K;
	mad.lo.s32 	%r47, %r12, %r64, %r46;
	add.s32 	%r65, %r47, 32;
	mov.u32 	%r66, %r14;
	mov.u32 	%r67, %r11;
$L__BB0_7:
	.pragma "nounroll";
	mul.wide.s32 	%rd10, %r66, 4;
	add.s64 	%rd11, %rd2, %rd10;
	ld.global.nc.f32 	%f21, [%rd11+-32];
	ld.shared.f32 	%f22, [%r65+-32];
	fma.rn.f32 	%f23, %f21, %f22, %f118;
	ld.global.nc.f32 	%f24, [%rd11+-28];
	ld.shared.f32 	%f25, [%r65+-28];
	fma.rn.f32 	%f26, %f24, %f25, %f23;
	ld.global.nc.f32 	%f27, [%rd11+-24];
	ld.shared.f32 	%f28, [%r65+-24];
	fma.rn.f32 	%f29, %f27, %f28, %f26;
	ld.global.nc.f32 	%f30, [%rd11+-20];
	ld.shared.f32 	%f31, [%r65+-20];
	fma.rn.f32 	%f32, %f30, %f31, %f29;
	ld.global.nc.f32 	%f33, [%rd11+-16];
	ld.shared.f32 	%f34, [%r65+-16];
	fma.rn.f32 	%f35, %f33, %f34, %f32;
	ld.global.nc.f32 	%f36, [%rd11+-12];
	ld.shared.f32 	%f37, [%r65+-12];
	fma.rn.f32 	%f38, %f36, %f37, %f35;
	ld.global.nc.f32 	%f39, [%rd11+-8];
	ld.shared.f32 	%f40, [%r65+-8];
	fma.rn.f32 	%f41, %f39, %f40, %f38;
	ld.global.nc.f32 	%f42, [%rd11+-4];
	ld.shared.f32 	%f43, [%r65+-4];
	fma.rn.f32 	%f44, %f42, %f43, %f41;
	ld.global.nc.f32 	%f45, [%rd11];
	ld.shared.f32 	%f46, [%r65];
	fma.rn.f32 	%f47, %f45, %f46, %f44;
	ld.global.nc.f32 	%f48, [%rd11+4];
	ld.shared.f32 	%f49, [%r65+4];
	fma.rn.f32 	%f50, %f48, %f49, %f47;
	ld.global.nc.f32 	%f51, [%rd11+8];
	ld.shared.f32 	%f52, [%r65+8];
	fma.rn.f32 	%f53, %f51, %f52, %f50;
	ld.global.nc.f32 	%f54, [%rd11+12];
	ld.shared.f32 	%f55, [%r65+12];
	fma.rn.f32 	%f56, %f54, %f55, %f53;
	ld.global.nc.f32 	%f57, [%rd11+16];
	ld.shared.f32 	%f58, [%r65+16];
	fma.rn.f32 	%f59, %f57, %f58, %f56;
	ld.global.nc.f32 	%f60, [%rd11+20];
	ld.shared.f32 	%f61, [%r65+20];
	fma.rn.f32 	%f62, %f60, %f61, %f59;
	ld.global.nc.f32 	%f63, [%rd11+24];
	ld.shared.f32 	%f64, [%r65+24];
	fma.rn.f32 	%f65, %f63, %f64, %f62;
	ld.global.nc.f32 	%f66, [%rd11+28];
	ld.shared.f32 	%f67, [%r65+28];
	fma.rn.f32 	%f118, %f66, %f67, %f65;
	add.s32 	%r67, %r67, 16;
	add.s32 	%r66, %r66, 16;
	add.s32 	%r65, %r65, 64;
	setp.ne.s32 	%p5, %r67, 0;
	mov.u32 	%r69, %r9;
	@%p5 bra 	$L__BB0_7;
$L__BB0_8:
	setp.eq.s32 	%p6, %r5, 0;
	@%p6 bra 	$L__BB0_18;
	setp.lt.u32 	%p7, %r6, 7;
	@%p7 bra 	$L__BB0_11;
	add.s32 	%r48, %r14, %r69;
	mul.wide.s32 	%rd12, %r48, 4;
	add.s64 	%rd13, %rd1, %rd12;
	ld.global.nc.f32 	%f69, [%rd13];
	add.s32 	%r49, %r69, %r15;
	shl.b32 	%r50, %r49, 2;
	mov.u32 	%r51, shared_K;
	add.s32 	%r52, %r51, %r50;
	ld.shared.f32 	%f70, [%r52];
	fma.rn.f32 	%f71, %f69, %f70, %f118;
	ld.global.nc.f32 	%f72, [%rd13+4];
	ld.shared.f32 	%f73, [%r52+4];
	fma.rn.f32 	%f74, %f72, %f73, %f71;
	ld.global.nc.f32 	%f75, [%rd13+8];
	ld.shared.f32 	%f76, [%r52+8];
	fma.rn.f32 	%f77, %f75, %f76, %f74;
	ld.global.nc.f32 	%f78, [%rd13+12];
	ld.shared.f32 	%f79, [%r52+12];
	fma.rn.f32 	%f80, %f78, %f79, %f77;
	ld.global.nc.f32 	%f81, [%rd13+16];
	ld.shared.f32 	%f82, [%r52+16];
	fma.rn.f32 	%f83, %f81, %f82, %f80;
	ld.global.nc.f32 	%f84, [%rd13+20];
	ld.shared.f32 	%f85, [%r52+20];
	fma.rn.f32 	%f86, %f84, %f85, %f83;
	ld.global.nc.f32 	%f87, [%rd13+24];
	ld.shared.f32 	%f88, [%r52+24];
	fma.rn.f32 	%f89, %f87, %f88, %f86;
	ld.global.nc.f32 	%f90, [%rd13+28];
	ld.shared.f32 	%f91, [%r52+28];
	fma.rn.f32 	%f118, %f90, %f91, %f89;
	add.s32 	%r69, %r69, 8;
$L__BB0_11:
	setp.eq.s32 	%p8, %r7, 0;
	@%p8 bra 	$L__BB0_18;
	setp.lt.u32 	%p9, %r8, 3;
	@%p9 bra 	$L__BB0_14;
	add.s32 	%r53, %r14, %r69;
	mul.wide.s32 	%rd14, %r53, 4;
	add.s64 	%rd15, %rd1, %rd14;
	ld.global.nc.f32 	%f93, [%rd15];
	add.s32 	%r54, %r69, %r15;
	shl.b32 	%r55, %r54, 2;
	mov.u32 	%r56, shared_K;
	add.s32 	%r57, %r56, %r55;
	ld.shared.f32 	%f94, [%r57];
	fma.rn.f32 	%f95, %f93, %f94, %f118;
	ld.global.nc.f32 	%f96, [%rd15+4];
	ld.shared.f32 	%f97, [%r57+4];
	fma.rn.f32 	%f98, %f96, %f97, %f95;
	ld.global.nc.f32 	%f99, [%rd15+8];
	ld.shared.f32 	%f100, [%r57+8];
	fma.rn.f32 	%f101, %f99, %f100, %f98;
	ld.global.nc.f32 	%f102, [%rd15+12];
	ld.shared.f32 	%f103, [%r57+12];
	fma.rn.f32 	%f118, %f102, %f103, %f101;
	add.s32 	%r69, %r69, 4;
$L__BB0_14:
	setp.eq.s32 	%p10, %r10, 0;
	@%p10 bra 	$L__BB0_18;
	setp.eq.s32 	%p11, %r10, 1;
	add.s32 	%r58, %r14, %r69;
	mul.wide.s32 	%rd16, %r58, 4;
	add.s64 	%rd3, %rd1, %rd16;
	ld.global.nc.f32 	%f104, [%rd3];
	add.s32 	%r59, %r69, %r15;
	shl.b32 	%r60, %r59, 2;
	mov.u32 	%r61, shared_K;
	add.s32 	%r28, %r61, %r60;
	ld.shared.f32 	%f105, [%r28];
	fma.rn.f32 	%f118, %f104, %f105, %f118;
	@%p11 bra 	$L__BB0_18;
	setp.eq.s32 	%p12, %r10, 2;
	ld.global.nc.f32 	%f106, [%rd3+4];
	ld.shared.f32 	%f107, [%r28+4];
	fma.rn.f32 	%f118, %f106, %f107, %f118;
	@%p12 bra 	$L__BB0_18;
	ld.global.nc.f32 	%f108, [%rd3+8];
	ld.shared.f32 	%f109, [%r28+8];
	fma.rn.f32 	%f118, %f108, %f109, %f118;
$L__BB0_18:
	add.s32 	%r64, %r64, 1;
	setp.ne.s32 	%p13, %r64, %r31;
	@%p13 bra 	$L__BB0_5;
$L__BB0_19:
	mad.lo.s32 	%r62, %r2, %r3, %r2;
	add.s32 	%r63, %r62, %r1;
	cvta.to.global.u64 	%rd17, %rd5;
	mul.wide.s32 	%rd18, %r63, 4;
	add.s64 	%rd19, %rd17, %rd18;
	st.global.f32 	[%rd19], %f118;
$L__BB0_20:
	ret;

}


// ===== COMPILED SASS (sm_100) =====

	.target	sm_100

	.elftype	@"ET_EXEC"


//--------------------- .note.nv.tkinfo           --------------------------
	.section	.note.nv.tkinfo,"",@"SHT_NOTE"
	.sectionflags	@"SHF_NOTE_NV_TKINFO"
	.tkinfo
        /*0018*/ 	.word	0x00000002
        /*0030*/ 	.string	""
        /*0030*/ 	.string	"ptxas"
        /*0030*/ 	.string	"Cuda compilation tools, release 13.0, V13.0.88"
        /*0030*/ 	.string	"Build cuda_13.0.r13.0/compiler.36424714_0"
        /*0030*/ 	.string	"-arch sm_100 -m 64 "



//--------------------- .note.nv.cuinfo           --------------------------
	.section	.note.nv.cuinfo,"",@"SHT_NOTE"
	.sectionflags	@"SHF_NOTE_NV_CUINFO"
        /*0018*/ 	.short	0x0002
        /*001a*/ 	.short	0x0064
        /*001c*/ 	.short	0x0082
	.zero		2


//--------------------- .nv.info                  --------------------------
	.section	.nv.info,"",@"SHT_CUDA_INFO"
	.align	4


	//----- nvinfo : EIATTR_REGCOUNT
	.align		4
        /*0000*/ 	.byte	0x04, 0x2f
        /*0002*/ 	.short	(.L_1 - .L_0)
	.align		4
.L_0:
        /*0004*/ 	.word	index@(_Z6Conv2DPKfS0_Pfii)
        /*0008*/ 	.word	0x0000001f


	//----- nvinfo : EIATTR_FRAME_SIZE
	.align		4
.L_1:
        /*000c*/ 	.byte	0x04, 0x11
        /*000e*/ 	.short	(.L_3 - .L_2)
	.align		4
.L_2:
        /*0010*/ 	.word	index@(_Z6Conv2DPKfS0_Pfii)
        /*0014*/ 	.word	0x00000000


	//----- nvinfo : EIATTR_MIN_STACK_SIZE
	.align		4
.L_3:
        /*0018*/ 	.byte	0x04, 0x12
        /*001a*/ 	.short	(.L_5 - .L_4)
	.align		4
.L_4:
        /*001c*/ 	.word	index@(_Z6Conv2DPKfS0_Pfii)
        /*0020*/ 	.word	0x00000000
.L_5:


//--------------------- .nv.compat                --------------------------
	.section	.nv.compat,"",@"SHT_CUDA_COMPAT_INFO"
	.align	4
        /*0000*/ 	.byte	0x02, 0x09, 0x00, 0x00, 0x02, 0x02, 0x01, 0x00, 0x02, 0x05, 0x05, 0x00, 0x03, 0x07, 0x01, 0x01
        /*0010*/ 	.byte	0x02, 0x03, 0x00, 0x00, 0x02, 0x06, 0x01, 0x00, 0x04, 0x0b, 0x08, 0x00, 0x09, 0x00, 0x00, 0x00
        /*0020*/ 	.byte	0x00, 0x00, 0x00, 0x00


//--------------------- .nv.info._Z6Conv2DPKfS0_Pfii --------------------------
	.section	.nv.info._Z6Conv2DPKfS0_Pfii,"",@"SHT_CUDA_INFO"
	.sectionflags	@""
	.align	4


	//----- nvinfo : EIATTR_CUDA_API_VERSION
	.align		4
        /*0000*/ 	.byte	0x04, 0x37
        /*0002*/ 	.short	(.L_7 - .L_6)
.L_6:
        /*0004*/ 	.word	0x00000082


	//----- nvinfo : EIATTR_KPARAM_INFO
	.align		4
.L_7:
        /*0008*/ 	.byte	0x04, 0x17
        /*000a*/ 	.short	(.L_9 - .L_8)
.L_8:
        /*000c*/ 	.word	0x00000000
        /*0010*/ 	.short	0x0004
        /*0012*/ 	.short	0x001c
        /*0014*/ 	.byte	0x00, 0xf0, 0x11, 0x00


	//----- nvinfo : EIATTR_KPARAM_INFO
	.align		4
.L_9:
        /*0018*/ 	.byte	0x04, 0x17
        /*001a*/ 	.short	(.L_11 - .L_10)
.L_10:
        /*001c*/ 	.word	0x00000000
        /*0020*/ 	.short	0x0003
        /*0022*/ 	.short	0x0018
        /*0024*/ 	.byte	0x00, 0xf0, 0x11, 0x00


	//----- nvinfo : EIATTR_KPARAM_INFO
	.align		4
.L_11:
        /*0028*/ 	.byte	0x04, 0x17
        /*002a*/ 	.short	(.L_13 - .L_12)
.L_12:
        /*002c*/ 	.word	0x00000000
        /*0030*/ 	.short	0x0002
        /*0032*/ 	.short	0x0010
        /*0034*/ 	.byte	0x00, 0xf5, 0x21, 0x00


	//----- nvinfo : EIATTR_KPARAM_INFO
	.align		4
.L_13:
        /*0038*/ 	.byte	0x04, 0x17
        /*003a*/ 	.short	(.L_15 - .L_14)
.L_14:
        /*003c*/ 	.word	0x00000000
        /*0040*/ 	.short	0x0001
        /*0042*/ 	.short	0x0008
        /*0044*/ 	.byte	0x00, 0xf5, 0x21, 0x00


	//----- nvinfo : EIATTR_KPARAM_INFO
	.align		4
.L_15:
        /*0048*/ 	.byte	0x04, 0x17
        /*004a*/ 	.short	(.L_17 - .L_16)
.L_16:
        /*004c*/ 	.word	0x00000000
        /*0050*/ 	.short	0x0000
        /*0052*/ 	.short	0x0000
        /*0054*/ 	.byte	0x00, 0xf5, 0x21, 0x00


	//----- nvinfo : EIATTR_SPARSE_MMA_MASK
	.align		4
.L_17:
        /*0058*/ 	.byte	0x03, 0x50
        /*005a*/ 	.short	0x0000


	//----- nvinfo : EIATTR_MAXREG_COUNT
	.align		4
        /*005c*/ 	.byte	0x03, 0x1b
        /*005e*/ 	.short	0x00ff


	//----- nvinfo : EIATTR_NUM_BARRIERS
	.align		4
        /*0060*/ 	.byte	0x02, 0x4c
        /*0062*/ 	.byte	0x01
	.zero		1


	//----- nvinfo : EIATTR_MERCURY_ISA_VERSION
	.align		4
        /*0064*/ 	.byte	0x03, 0x5f
        /*0066*/ 	.short	0x0101


	//----- nvinfo : EIATTR_VRC_CTA_INIT_COUNT
	.align		4
        /*0068*/ 	.byte	0x02, 0x4a
	.zero		1
	.zero		1


	//----- nvinfo : EIATTR_EXIT_INSTR_OFFSETS
	.align		4
        /*006c*/ 	.byte	0x04, 0x1c
        /*006e*/ 	.short	(.L_19 - .L_18)


	//   ....[0]....
.L_18:
        /*0070*/ 	.word	0x000001a0


	//   ....[1]....
        /*0074*/ 	.word	0x00000cd0


	//----- nvinfo : EIATTR_CBANK_PARAM_SIZE
	.align		4
.L_19:
        /*0078*/ 	.byte	0x03, 0x19
        /*007a*/ 	.short	0x0020


	//----- nvinfo : EIATTR_PARAM_CBANK
	.align		4
        /*007c*/ 	.byte	0x04, 0x0a
        /*007e*/ 	.short	(.L_21 - .L_20)
	.align		4
.L_20:
        /*0080*/ 	.word	index@(.nv.constant0._Z6Conv2DPKfS0_Pfii)
        /*0084*/ 	.short	0x0380
        /*0086*/ 	.short	0x0020


	//----- nvinfo : EIATTR_SW_WAR
	.align		4
.L_21:
        /*0088*/ 	.byte	0x04, 0x36
        /*008a*/ 	.short	(.L_23 - .L_22)
.L_22:
        /*008c*/ 	.word	0x00000008
.L_23:


//--------------------- .nv.callgraph             --------------------------
	.section	.nv.callgraph,"",@"SHT_CUDA_CALLGRAPH"
	.align	4
	.sectionentsize	8
	.align		4
        /*0000*/ 	.word	0x00000000
	.align		4
        /*0004*/ 	.word	0xffffffff
	.align		4
        /*0008*/ 	.word	0x00000000
	.align		4
        /*000c*/ 	.word	0xfffffffe
	.align		4
        /*0010*/ 	.word	0x00000000
	.align		4
        /*0014*/ 	.word	0xfffffffd
	.align		4
        /*0018*/ 	.word	0x00000000
	.align		4
        /*001c*/ 	.word	0xfffffffc


//--------------------- .text._Z6Conv2DPKfS0_Pfii --------------------------
	.section	.text._Z6Conv2DPKfS0_Pfii,"ax",@progbits
	.align	128
        .global         _Z6Conv2DPKfS0_Pfii
        .type           _Z6Conv2DPKfS0_Pfii,@function
        .size           _Z6Conv2DPKfS0_Pfii,(.L_x_8 - _Z6Conv2DPKfS0_Pfii)
        .other          _Z6Conv2DPKfS0_Pfii,@"STO_CUDA_ENTRY STV_DEFAULT"
_Z6Conv2DPKfS0_Pfii:
.text._Z6Conv2DPKfS0_Pfii:
[----:B------:R-:W-:Y:S01]  /*0000*/  LDC R1, c[0x0][0x37c] ;  /* 0x0000df00ff017b82 */ /* 0x000fe20000000800 */
[----:B------:R-:W0:Y:S07]  /*0010*/  S2R R6, SR_TID.Y ;  /* 0x0000000000067919 */ /* 0x000e2e0000002200 */
[----:B------:R-:W1:Y:S01]  /*0020*/  LDC R7, c[0x0][0x364] ;  /* 0x0000d900ff077b82 */ /* 0x000e620000000800 */
[----:B------:R-:W2:Y:S01]  /*0030*/  LDCU.64 UR8, c[0x0][0x358] ;  /* 0x00006b00ff0877ac */ /* 0x000ea20008000a00 */
[----:B------:R-:W0:Y:S06]  /*0040*/  S2R R8, SR_TID.X ;  /* 0x0000000000087919 */ /* 0x000e2c0000002100 */
[----:B------:R-:W3:Y:S08]  /*0050*/  LDC.64 R2, c[0x0][0x398] ;  /* 0x0000e600ff027b82 */ /* 0x000ef00000000a00 */
[----:B------:R-:W0:Y:S01]  /*0060*/  LDC R13, c[0x0][0x360] ;  /* 0x0000d800ff0d7b82 */ /* 0x000e220000000800 */
[----:B---3--:R-:W-:-:S02]  /*0070*/  IMAD R0, R3, R3, RZ ;  /* 0x0000000303007224 */ /* 0x008fc400078e02ff */
[----:B0-----:R-:W-:-:S05]  /*0080*/  IMAD R11, R6, R13, R8 ;  /* 0x0000000d060b7224 */ /* 0x001fca00078e0208 */
[----:B------:R-:W-:-:S13]  /*0090*/  ISETP.GE.U32.AND P0, PT, R11, R0, PT ;  /* 0x000000000b00720c */ /* 0x000fda0003f06070 */
[----:B------:R-:W0:Y:S02]  /*00a0*/  @!P0 LDC.64 R4, c[0x0][0x388] ;  /* 0x0000e200ff048b82 */ /* 0x000e240000000a00 */
[----:B0-----:R-:W-:-:S06]  /*00b0*/  @!P0 IMAD.WIDE.U32 R4, R11, 0x4, R4 ;  /* 0x000000040b048825 */ /* 0x001fcc00078e0004 */
[----:B--2---:R-:W2:Y:S01]  /*00c0*/  @!P0 LDG.E.CONSTANT R4, desc[UR8][R4.64] ;  /* 0x0000000804048981 */ /* 0x004ea2000c1e9900 */
[----:B------:R-:W1:Y:S01]  /*00d0*/  S2UR UR4, SR_CTAID.Y ;  /* 0x00000000000479c3 */ /* 0x000e620000002600 */
[----:B------:R-:W0:Y:S07]  /*00e0*/  @!P0 S2R R9, SR_CgaCtaId ;  /* 0x0000000000098919 */ /* 0x000e2e0000008800 */
[----:B------:R-:W3:Y:S01]  /*00f0*/  S2UR UR5, SR_CTAID.X ;  /* 0x00000000000579c3 */ /* 0x000ee20000002500 */
[----:B-1----:R-:W-:Y:S01]  /*0100*/  IMAD R7, R7, UR4, R6 ;  /* 0x0000000407077c24 */ /* 0x002fe2000f8e0206 */
[----:B------:R-:W-:Y:S01]  /*0110*/  @!P0 MOV R6, 0x400 ;  /* 0x0000040000068802 */ /* 0x000fe20000000f00 */
[----:B---3--:R-:W-:-:S03]  /*0120*/  IMAD R0, R13, UR5, R8 ;  /* 0x000000050d007c24 */ /* 0x008fc6000f8e0208 */
[----:B0-----:R-:W-:Y:S02]  /*0130*/  @!P0 LEA R6, R9, R6, 0x18 ;  /* 0x0000000609068211 */ /* 0x001fe400078ec0ff */
[----:B------:R-:W-:Y:S02]  /*0140*/  IADD3 R9, PT, PT, R2, -R3, RZ ;  /* 0x8000000302097210 */ /* 0x000fe40007ffe0ff */
[----:B------:R-:W-:Y:S02]  /*0150*/  @!P0 LEA R11, R11, R6, 0x2 ;  /* 0x000000060b0b8211 */ /* 0x000fe400078e10ff */
[----:B------:R-:W-:-:S04]  /*0160*/  VIMNMX R2, PT, PT, R7, R0, !PT ;  /* 0x0000000007027248 */ /* 0x000fc80007fe0100 */
[----:B------:R-:W-:Y:S01]  /*0170*/  ISETP.GT.AND P1, PT, R2, R9, PT ;  /* 0x000000090200720c */ /* 0x000fe20003f24270 */
[----:B--2---:R0:W-:Y:S01]  /*0180*/  @!P0 STS [R11], R4 ;  /* 0x000000040b008388 */ /* 0x0041e20000000800 */
[----:B------:R-:W-:Y:S11]  /*0190*/  BAR.SYNC.DEFER_BLOCKING 0x0 ;  /* 0x0000000000007b1d */ /* 0x000ff60000010000 */
[----:B------:R-:W-:Y:S05]  /*01a0*/  @P1 EXIT ;  /* 0x000000000000194d */ /* 0x000fea0003800000 */
[----:B------:R-:W-:Y:S01]  /*01b0*/  ISETP.GE.AND P0, PT, R3, 0x1, PT ;  /* 0x000000010300780c */ /* 0x000fe20003f06270 */
[----:B0-----:R-:W-:-:S12]  /*01c0*/  HFMA2 R11, -RZ, RZ, 0, 0 ;  /* 0x00000000ff0b7431 */ /* 0x001fd800000001ff */
[----:B------:R-:W-:Y:S05]  /*01d0*/  @!P0 BRA `(.L_x_0) ;  /* 0x0000000800a88947 */ /* 0x000fea0003800000 */
[----:B------:R-:W0:Y:S01]  /*01e0*/  LDCU.64 UR6, c[0x0][0x380] ;  /* 0x00007000ff0677ac */ /* 0x000e220008000a00 */
[C---:B------:R-:W-:Y:S01]  /*01f0*/  LOP3.LUT R17, R3.reuse, 0xf, RZ, 0xc0, !PT ;  /* 0x0000000f03117812 */ /* 0x040fe200078ec0ff */
[----:B------:R-:W-:Y:S01]  /*0200*/  IMAD.MOV.U32 R11, RZ, RZ, RZ ;  /* 0x000000ffff0b7224 */ /* 0x000fe200078e00ff */
[----:B------:R-:W-:Y:S01]  /*0210*/  LOP3.LUT R18, R3, 0x7, RZ, 0xc0, !PT ;  /* 0x0000000703127812 */ /* 0x000fe200078ec0ff */
[----:B------:R-:W-:Y:S01]  /*0220*/  UMOV UR4, URZ ;  /* 0x000000ff00047c82 */ /* 0x000fe20008000000 */
[----:B------:R-:W-:Y:S02]  /*0230*/  IADD3 R2, PT, PT, R17, -0x1, RZ ;  /* 0xffffffff11027810 */ /* 0x000fe40007ffe0ff */
[----:B------:R-:W-:Y:S02]  /*0240*/  IADD3 R4, PT, PT, R18, -0x1, RZ ;  /* 0xffffffff12047810 */ /* 0x000fe40007ffe0ff */
[----:B------:R-:W-:Y:S02]  /*0250*/  LOP3.LUT R6, R3, 0x7ffffff0, RZ, 0xc0, !PT ;  /* 0x7ffffff003067812 */ /* 0x000fe400078ec0ff */
[----:B------:R-:W-:-:S02]  /*0260*/  ISETP.GE.U32.AND P0, PT, R2, 0x7, PT ;  /* 0x000000070200780c */ /* 0x000fc40003f06070 */
[----:B------:R-:W-:Y:S02]  /*0270*/  ISETP.GE.U32.AND P1, PT, R4, 0x3, PT ;  /* 0x000000030400780c */ /* 0x000fe40003f26070 */
[C---:B------:R-:W-:Y:S02]  /*0280*/  LOP3.LUT R19, R3.reuse, 0x3, RZ, 0xc0, !PT ;  /* 0x0000000303137812 */ /* 0x040fe400078ec0ff */
[----:B------:R-:W-:Y:S01]  /*0290*/  SHF.L.U32 R8, R3, 0x2, RZ ;  /* 0x0000000203087819 */ /* 0x000fe200000006ff */
[----:B0-----:R-:W-:Y:S01]  /*02a0*/  UIADD3 UR5, UP0, UPT, UR6, 0x20, URZ ;  /* 0x0000002006057890 */ /* 0x001fe2000ff1e0ff */
[----:B------:R-:W-:-:S03]  /*02b0*/  IADD3 R10, PT, PT, -R6, RZ, RZ ;  /* 0x000000ff060a7210 */ /* 0x000fc60007ffe1ff */
[----:B------:R-:W-:-:S12]  /*02c0*/  UIADD3.X UR6, UPT, UPT, URZ, UR7, URZ, UP0, !UPT ;  /* 0x00000007ff067290 */ /* 0x000fd800087fe4ff */
.L_x_6:
[----:B------:R-:W0:Y:S01]  /*02d0*/  LDC.64 R2, c[0x0][0x398] ;  /* 0x0000e600ff027b82 */ /* 0x000e220000000a00 */
[----:B------:R-:W-:Y:S02]  /*02e0*/  IADD3 R4, PT, PT, R0, UR4, RZ ;  /* 0x0000000400047c10 */ /* 0x000fe4000fffe0ff */
[----:B------:R-:W-:Y:S02]  /*02f0*/  MOV R12, RZ ;  /* 0x000000ff000c7202 */ /* 0x000fe40000000f00 */
[----:B0-----:R-:W-:Y:S01]  /*0300*/  ISETP.GE.U32.AND P2, PT, R3, 0x10, PT ;  /* 0x000000100300780c */ /* 0x001fe20003f46070 */
[----:B------:R-:W-:-:S12]  /*0310*/  IMAD R2, R4, R2, R7 ;  /* 0x0000000204027224 */ /* 0x000fd800078e0207 */
[----:B------:R-:W-:Y:S05]  /*0320*/  @!P2 BRA `(.L_x_1) ;  /* 0x000000040000a947 */ /* 0x000fea0003800000 */
[----:B------:R-:W0:Y:S01]  /*0330*/  S2R R5, SR_CgaCtaId ;  /* 0x0000000000057919 */ /* 0x000e220000008800 */
[----:B------:R-:W-:Y:S01]  /*0340*/  MOV R4, 0x400 ;  /* 0x0000040000047802 */ /* 0x000fe20000000f00 */
[----:B------:R-:W-:Y:S01]  /*0350*/  IMAD.MOV.U32 R14, RZ, RZ, R10 ;  /* 0x000000ffff0e7224 */ /* 0x000fe200078e000a */
[----:B------:R-:W-:Y:S02]  /*0360*/  MOV R13, R2 ;  /* 0x00000002000d7202 */ /* 0x000fe40000000f00 */
[----:B0-----:R-:W-:-:S05]  /*0370*/  LEA R5, R5, R4, 0x18 ;  /* 0x0000000405057211 */ /* 0x001fca00078ec0ff */
[----:B------:R-:W-:-:S05]  /*0380*/  IMAD R12, R8, UR4, R5 ;  /* 0x00000004080c7c24 */ /* 0x000fca000f8e0205 */
[----:B------:R-:W-:-:S07]  /*0390*/  IADD3 R12, PT, PT, R12, 0x20, RZ ;  /* 0x000000200c0c7810 */ /* 0x000fce0007ffe0ff */
.L_x_2:
[----:B------:R-:W-:Y:S01]  /*03a0*/  MOV R4, UR5 ;  /* 0x0000000500047c02 */ /* 0x000fe20008000f00 */
[----:B------:R-:W0:Y:S01]  /*03b0*/  LDS R23, [R12+-0x20] ;  /* 0xffffe0000c177984 */ /* 0x000e220000000800 */
[----:B------:R-:W-:-:S03]  /*03c0*/  MOV R5, UR6 ;  /* 0x0000000600057c02 */ /* 0x000fc60008000f00 */
[----:B------:R-:W1:Y:S01]  /*03d0*/  LDS R25, [R12+-0x1c] ;  /* 0xffffe4000c197984 */ /* 0x000e620000000800 */
[----:B------:R-:W-:-:S03]  /*03e0*/  IMAD.WIDE R4, R13, 0x4, R4 ;  /* 0x000000040d047825 */ /* 0x000fc600078e0204 */
[----:B------:R-:W-:Y:S04]  /*03f0*/  LDS R27, [R12+-0x8] ;  /* 0xfffff8000c1b7984 */ /* 0x000fe80000000800 */
[----:B------:R-:W0:Y:S04]  /*0400*/  LDG.E.CONSTANT R24, desc[UR8][R4.64+-0x20] ;  /* 0xffffe00804187981 */ /* 0x000e28000c1e9900 */
[----:B------:R-:W1:Y:S04]  /*0410*/  LDG.E.CONSTANT R26, desc[UR8][R4.64+-0x1c] ;  /* 0xffffe408041a7981 */ /* 0x000e68000c1e9900 */
[----:B------:R-:W2:Y:S04]  /*0420*/  LDG.E.CONSTANT R22, desc[UR8][R4.64+-0x18] ;  /* 0xffffe80804167981 */ /* 0x000ea8000c1e9900 */
[----:B------:R-:W3:Y:S04]  /*0430*/  LDG.E.CONSTANT R21, desc[UR8][R4.64+-0x14] ;  /* 0xffffec0804157981 */ /* 0x000ee8000c1e9900 */
[----:B------:R-:W4:Y:S04]  /*0440*/  LDG.E.CONSTANT R20, desc[UR8][R4.64+-0x10] ;  /* 0xfffff00804147981 */ /* 0x000f28000c1e9900 */
[----:B------:R-:W5:Y:S04]  /*0450*/  LDG.E.CONSTANT R16, desc[UR8][R4.64+-0xc] ;  /* 0xfffff40804107981 */ /* 0x000f68000c1e9900 */
[----:B------:R-:W5:Y:S04]  /*0460*/  LDG.E.CONSTANT R15, desc[UR8][R4.64+-0x8] ;  /* 0xfffff808040f7981 */ /* 0x000f68000c1e9900 */
[----:B------:R-:W-:Y:S01]  /*0470*/  LDS R28, [R12+0x8] ;  /* 0x000008000c1c7984 */ /* 0x000fe20000000800 */
[----:B0-----:R-:W-:-:S03]  /*0480*/  FFMA R23, R24, R23, R11 ;  /* 0x0000001718177223 */ /* 0x001fc6000000000b */
[----:B------:R-:W2:Y:S04]  /*0490*/  LDS R24, [R12+-0x18] ;  /* 0xffffe8000c187984 */ /* 0x000ea80000000800 */
[----:B------:R-:W5:Y:S01]  /*04a0*/  LDG.E.CONSTANT R11, desc[UR8][R4.64+-0x4] ;  /* 0xfffffc08040b7981 */ /* 0x000f62000c1e9900 */
[----:B-1----:R-:W-:-:S03]  /*04b0*/  FFMA R23, R26, R25, R23 ;  /* 0x000000191a177223 */ /* 0x002fc60000000017 */
[----:B------:R-:W3:Y:S01]  /*04c0*/  LDS R25, [R12+-0x14] ;  /* 0xffffec000c197984 */ /* 0x000ee20000000800 */
[----:B--2---:R-:W-:-:S03]  /*04d0*/  FFMA R24, R22, R24, R23 ;  /* 0x0000001816187223 */ /* 0x004fc60000000017 */
[----:B------:R-:W4:Y:S04]  /*04e0*/  LDS R23, [R12+-0x10] ;  /* 0xfffff0000c177984 */ /* 0x000f280000000800 */
[----:B------:R-:W2:Y:S01]  /*04f0*/  LDG.E.CONSTANT R22, desc[UR8][R4.64] ;  /* 0x0000000804167981 */ /* 0x000ea2000c1e9900 */
[----:B---3--:R-:W-:-:S03]  /*0500*/  FFMA R25, R21, R25, R24 ;  /* 0x0000001915197223 */ /* 0x008fc60000000018 */
[----:B------:R-:W5:Y:S04]  /*0510*/  LDS R24, [R12+-0xc] ;  /* 0xfffff4000c187984 */ /* 0x000f680000000800 */
[----:B------:R-:W3:Y:S01]  /*0520*/  LDG.E.CONSTANT R21, desc[UR8][R4.64+0x4] ;  /* 0x0000040804157981 */ /* 0x000ee2000c1e9900 */
[----:B----4-:R-:W-:-:S03]  /*0530*/  FFMA R25, R20, R23, R25 ;  /* 0x0000001714197223 */ /* 0x010fc60000000019 */
[----:B------:R-:W4:Y:S04]  /*0540*/  LDG.E.CONSTANT R20, desc[UR8][R4.64+0x8] ;  /* 0x0000080804147981 */ /* 0x000f28000c1e9900 */
[----:B------:R-:W4:Y:S01]  /*0550*/  LDG.E.CONSTANT R23, desc[UR8][R4.64+0xc] ;  /* 0x00000c0804177981 */ /* 0x000f22000c1e9900 */
[----:B-----5:R-:W-:-:S03]  /*0560*/  FFMA R26, R16, R24, R25 ;  /* 0x00000018101a7223 */ /* 0x020fc60000000019 */
[----:B------:R-:W5:Y:S04]  /*0570*/  LDG.E.CONSTANT R16, desc[UR8][R4.64+0x10] ;  /* 0x0000100804107981 */ /* 0x000f68000c1e9900 */
[----:B------:R-:W5:Y:S01]  /*0580*/  LDG.E.CONSTANT R24, desc[UR8][R4.64+0x14] ;  /* 0x0000140804187981 */ /* 0x000f62000c1e9900 */
[----:B------:R-:W-:-:S03]  /*0590*/  FFMA R26, R15, R27, R26 ;  /* 0x0000001b0f1a7223 */ /* 0x000fc6000000001a */
[----:B------:R-:W5:Y:S04]  /*05a0*/  LDG.E.CONSTANT R15, desc[UR8][R4.64+0x18] ;  /* 0x00001808040f7981 */ /* 0x000f68000c1e9900 */
[----:B------:R0:W5:Y:S01]  /*05b0*/  LDG.E.CONSTANT R25, desc[UR8][R4.64+0x1c] ;  /* 0x00001c0804197981 */ /* 0x000162000c1e9900 */
[----:B------:R-:W-:Y:S02]  /*05c0*/  IADD3 R14, PT, PT, R14, 0x10, RZ ;  /* 0x000000100e0e7810 */ /* 0x000fe40007ffe0ff */
[----:B------:R-:W-:Y:S01]  /*05d0*/  IADD3 R13, PT, PT, R13, 0x10, RZ ;  /* 0x000000100d0d7810 */ /* 0x000fe20007ffe0ff */
[----:B------:R-:W1:Y:S01]  /*05e0*/  LDS R27, [R12+-0x4] ;  /* 0xfffffc000c1b7984 */ /* 0x000e620000000800 */
[----:B------:R-:W-:-:S03]  /*05f0*/  ISETP.NE.AND P2, PT, R14, RZ, PT ;  /* 0x000000ff0e00720c */ /* 0x000fc60003f45270 */
[----:B0-----:R-:W-:Y:S04]  /*0600*/  LDS R4, [R12+0x18] ;  /* 0x000018000c047984 */ /* 0x001fe80000000800 */
[----:B------:R-:W-:Y:S01]  /*0610*/  LDS R5, [R12+0x1c] ;  /* 0x00001c000c057984 */ /* 0x000fe20000000800 */
[----:B-1----:R-:W-:-:S03]  /*0620*/  FFMA R11, R11, R27, R26 ;  /* 0x0000001b0b0b7223 */ /* 0x002fc6000000001a */
[----:B------:R-:W2:Y:S04]  /*0630*/  LDS R26, [R12] ;  /* 0x000000000c1a7984 */ /* 0x000ea80000000800 */
[----:B------:R-:W3:Y:S01]  /*0640*/  LDS R27, [R12+0x4] ;  /* 0x000004000c1b7984 */ /* 0x000ee20000000800 */
[----:B--2---:R-:W-:-:S03]  /*0650*/  FFMA R26, R22, R26, R11 ;  /* 0x0000001a161a7223 */ /* 0x004fc6000000000b */
[----:B------:R-:W0:Y:S04]  /*0660*/  LDS R22, [R12+0xc] ;  /* 0x00000c000c167984 */ /* 0x000e280000000800 */
[----:B------:R-:W-:Y:S01]  /*0670*/  LDS R11, [R12+0x14] ;  /* 0x000014000c0b7984 */ /* 0x000fe20000000800 */
[----:B---3--:R-:W-:-:S03]  /*0680*/  FFMA R21, R21, R27, R26 ;  /* 0x0000001b15157223 */ /* 0x008fc6000000001a */
[----:B------:R1:W5:Y:S02]  /*0690*/  LDS R26, [R12+0x10] ;  /* 0x000010000c1a7984 */ /* 0x0003640000000800 */
[----:B-1----:R-:W-:Y:S02]  /*06a0*/  VIADD R12, R12, 0x40 ;  /* 0x000000400c0c7836 */ /* 0x002fe40000000000 */
[----:B----4-:R-:W-:-:S04]  /*06b0*/  FFMA R20, R20, R28, R21 ;  /* 0x0000001c14147223 */ /* 0x010fc80000000015 */
[----:B0-----:R-:W-:-:S04]  /*06c0*/  FFMA R23, R23, R22, R20 ;  /* 0x0000001617177223 */ /* 0x001fc80000000014 */
[----:B-----5:R-:W-:-:S04]  /*06d0*/  FFMA R23, R16, R26, R23 ;  /* 0x0000001a10177223 */ /* 0x020fc80000000017 */
[----:B------:R-:W-:-:S04]  /*06e0*/  FFMA R24, R24, R11, R23 ;  /* 0x0000000b18187223 */ /* 0x000fc80000000017 */
[----:B------:R-:W-:-:S04]  /*06f0*/  FFMA R4, R15, R4, R24 ;  /* 0x000000040f047223 */ /* 0x000fc80000000018 */
[----:B------:R-:W-:Y:S01]  /*0700*/  FFMA R11, R25, R5, R4 ;  /* 0x00000005190b7223 */ /* 0x000fe20000000004 */
[----:B------:R-:W-:Y:S06]  /*0710*/  @P2 BRA `(.L_x_2) ;  /* 0xfffffffc00202947 */ /* 0x000fec000383ffff */
[----:B------:R-:W-:-:S07]  /*0720*/  MOV R12, R6 ;  /* 0x00000006000c7202 */ /* 0x000fce0000000f00 */
.L_x_1:
[----:B------:R-:W-:-:S13]  /*0730*/  ISETP.NE.AND P2, PT, R17, RZ, PT ;  /* 0x000000ff1100720c */ /* 0x000fda0003f45270 */
[----:B------:R-:W-:Y:S05]  /*0740*/  @!P2 BRA `(.L_x_3) ;  /* 0x000000040040a947 */ /* 0x000fea0003800000 */
[----:B------:R-:W-:Y:S01]  /*0750*/  ISETP.NE.AND P2, PT, R18, RZ, PT ;  /* 0x000000ff1200720c */ /* 0x000fe20003f45270 */
[----:B------:R-:W-:-:S12]  /*0760*/  @!P0 BRA `(.L_x_4) ;  /* 0x0000000000848947 */ /* 0x000fd80003800000 */
[----:B------:R-:W0:Y:S01]  /*0770*/  LDC.64 R4, c[0x0][0x380] ;  /* 0x0000e000ff047b82 */ /* 0x000e220000000a00 */
[----:B------:R-:W-:-:S05]  /*0780*/  IADD3 R13, PT, PT, R2, R12, RZ ;  /* 0x0000000c020d7210 */ /* 0x000fca0007ffe0ff */
[----:B0-----:R-:W-:-:S05]  /*0790*/  IMAD.WIDE R4, R13, 0x4, R4 ;  /* 0x000000040d047825 */ /* 0x001fca00078e0204 */
[----:B------:R-:W2:Y:S04]  /*07a0*/  LDG.E.CONSTANT R26, desc[UR8][R4.64] ;  /* 0x00000008041a7981 */ /* 0x000ea8000c1e9900 */
[----:B------:R-:W3:Y:S04]  /*07b0*/  LDG.E.CONSTANT R22, desc[UR8][R4.64+0x4] ;  /* 0x0000040804167981 */ /* 0x000ee8000c1e9900 */
[----:B------:R-:W4:Y:S04]  /*07c0*/  LDG.E.CONSTANT R13, desc[UR8][R4.64+0x8] ;  /* 0x00000808040d7981 */ /* 0x000f28000c1e9900 */
[----:B------:R-:W5:Y:S04]  /*07d0*/  LDG.E.CONSTANT R20, desc[UR8][R4.64+0xc] ;  /* 0x00000c0804147981 */ /* 0x000f68000c1e9900 */
[----:B------:R-:W5:Y:S04]  /*07e0*/  LDG.E.CONSTANT R16, desc[UR8][R4.64+0x10] ;  /* 0x0000100804107981 */ /* 0x000f68000c1e9900 */
[----:B------:R-:W5:Y:S04]  /*07f0*/  LDG.E.CONSTANT R15, desc[UR8][R4.64+0x14] ;  /* 0x00001408040f7981 */ /* 0x000f68000c1e9900 */
[----:B------:R-:W5:Y:S04]  /*0800*/  LDG.E.CONSTANT R14, desc[UR8][R4.64+0x18] ;  /* 0x00001808040e7981 */ /* 0x000f68000c1e9900 */
[----:B------:R0:W5:Y:S01]  /*0810*/  LDG.E.CONSTANT R21, desc[UR8][R4.64+0x1c] ;  /* 0x00001c0804157981 */ /* 0x000162000c1e9900 */
[----:B------:R-:W-:Y:S01]  /*0820*/  MOV R24, 0x400 ;  /* 0x0000040000187802 */ /* 0x000fe20000000f00 */
[----:B------:R-:W-:Y:S01]  /*0830*/  IMAD R23, R3, UR4, R12 ;  /* 0x0000000403177c24 */ /* 0x000fe2000f8e020c */
[----:B------:R-:W-:Y:S01]  /*0840*/  IADD3 R12, PT, PT, R12, 0x8, RZ ;  /* 0x000000080c0c7810 */ /* 0x000fe20007ffe0ff */
[----:B------:R-:W1:Y:S02]  /*0850*/  S2R R25, SR_CgaCtaId ;  /* 0x0000000000197919 */ /* 0x000e640000008800 */
[----:B-1----:R-:W-:-:S04]  /*0860*/  LEA R24, R25, R24, 0x18 ;  /* 0x0000001819187211 */ /* 0x002fc800078ec0ff */
[----:B------:R-:W-:-:S05]  /*0870*/  LEA R23, R23, R24, 0x2 ;  /* 0x0000001817177211 */ /* 0x000fca00078e10ff */
[----:B------:R-:W2:Y:S04]  /*0880*/  LDS R25, [R23] ;  /* 0x0000000017197984 */ /* 0x000ea80000000800 */
[----:B------:R-:W3:Y:S04]  /*0890*/  LDS R27, [R23+0x4] ;  /* 0x00000400171b7984 */ /* 0x000ee80000000800 */
[----:B------:R-:W4:Y:S04]  /*08a0*/  LDS R24, [R23+0x8] ;  /* 0x0000080017187984 */ /* 0x000f280000000800 */
[----:B0-----:R-:W-:Y:S04]  /*08b0*/  LDS R5, [R23+0x10] ;  /* 0x0000100017057984 */ /* 0x001fe80000000800 */
[----:B------:R-:W-:Y:S01]  /*08c0*/  LDS R4, [R23+0x1c] ;  /* 0x00001c0017047984 */ /* 0x000fe20000000800 */
[----:B--2---:R-:W-:-:S03]  /*08d0*/  FFMA R25, R26, R25, R11 ;  /* 0x000000191a197223 */ /* 0x004fc6000000000b */
[----:B------:R-:W5:Y:S01]  /*08e0*/  LDS R11, [R23+0xc] ;  /* 0x00000c00170b7984 */ /* 0x000f620000000800 */
[----:B---3--:R-:W-:-:S03]  /*08f0*/  FFMA R22, R22, R27, R25 ;  /* 0x0000001b16167223 */ /* 0x008fc60000000019 */
[----:B------:R-:W0:Y:S01]  /*0900*/  LDS R26, [R23+0x14] ;  /* 0x00001400171a7984 */ /* 0x000e220000000800 */
[----:B----4-:R-:W-:-:S03]  /*0910*/  FFMA R13, R13, R24, R22 ;  /* 0x000000180d0d7223 */ /* 0x010fc60000000016 */
[----:B------:R-:W1:Y:S01]  /*0920*/  LDS R25, [R23+0x18] ;  /* 0x0000180017197984 */ /* 0x000e620000000800 */
[----:B-----5:R-:W-:-:S04]  /*0930*/  FFMA R11, R20, R11, R13 ;  /* 0x0000000b140b7223 */ /* 0x020fc8000000000d */
[----:B------:R-:W-:-:S04]  /*0940*/  FFMA R16, R16, R5, R11 ;  /* 0x0000000510107223 */ /* 0x000fc8000000000b */
[----:B0-----:R-:W-:-:S04]  /*0950*/  FFMA R15, R15, R26, R16 ;  /* 0x0000001a0f0f7223 */ /* 0x001fc80000000010 */
[----:B-1----:R-:W-:-:S04]  /*0960*/  FFMA R14, R14, R25, R15 ;  /* 0x000000190e0e7223 */ /* 0x002fc8000000000f */
[----:B------:R-:W-:-:S07]  /*0970*/  FFMA R11, R21, R4, R14 ;  /* 0x00000004150b7223 */ /* 0x000fce000000000e */
.L_x_4:
[----:B------:R-:W-:Y:S05]  /*0980*/  @!P2 BRA `(.L_x_3) ;  /* 0x0000000000b0a947 */ /* 0x000fea0003800000 */
[----:B------:R-:W-:Y:S01]  /*0990*/  ISETP.NE.AND P2, PT, R19, RZ, PT ;  /* 0x000000ff1300720c */ /* 0x000fe20003f45270 */
[----:B------:R-:W-:-:S12]  /*09a0*/  @!P1 BRA `(.L_x_5) ;  /* 0x0000000000549947 */ /* 0x000fd80003800000 */
[----:B------:R-:W0:Y:S01]  /*09b0*/  LDC.64 R4, c[0x0][0x380] ;  /* 0x0000e000ff047b82 */ /* 0x000e220000000a00 */
[----:B------:R-:W-:-:S04]  /*09c0*/  IMAD.IADD R13, R2, 0x1, R12 ;  /* 0x00000001020d7824 */ /* 0x000fc800078e020c */
[----:B0-----:R-:W-:-:S05]  /*09d0*/  IMAD.WIDE R4, R13, 0x4, R4 ;  /* 0x000000040d047825 */ /* 0x001fca00078e0204 */
[----:B------:R-:W2:Y:S04]  /*09e0*/  LDG.E.CONSTANT R14, desc[UR8][R4.64] ;  /* 0x00000008040e7981 */ /* 0x000ea8000c1e9900 */
[----:B------:R-:W3:Y:S04]  /*09f0*/  LDG.E.CONSTANT R23, desc[UR8][R4.64+0x4] ;  /* 0x0000040804177981 */ /* 0x000ee8000c1e9900 */
[----:B------:R-:W4:Y:S04]  /*0a00*/  LDG.E.CONSTANT R13, desc[UR8][R4.64+0x8] ;  /* 0x00000808040d7981 */ /* 0x000f28000c1e9900 */
[----:B------:R-:W5:Y:S01]  /*0a10*/  LDG.E.CONSTANT R22, desc[UR8][R4.64+0xc] ;  /* 0x00000c0804167981 */ /* 0x000f62000c1e9900 */
[----:B------:R-:W-:Y:S01]  /*0a20*/  MOV R16, 0x400 ;  /* 0x0000040000107802 */ /* 0x000fe20000000f00 */
[----:B------:R-:W-:Y:S01]  /*0a30*/  IMAD R15, R3, UR4, R12 ;  /* 0x00000004030f7c24 */ /* 0x000fe2000f8e020c */
[----:B------:R-:W-:Y:S01]  /*0a40*/  IADD3 R12, PT, PT, R12, 0x4, RZ ;  /* 0x000000040c0c7810 */ /* 0x000fe20007ffe0ff */
[----:B------:R-:W0:Y:S02]  /*0a50*/  S2R R21, SR_CgaCtaId ;  /* 0x0000000000157919 */ /* 0x000e240000008800 */
[----:B0-----:R-:W-:-:S04]  /*0a60*/  LEA R16, R21, R16, 0x18 ;  /* 0x0000001015107211 */ /* 0x001fc800078ec0ff */
[----:B------:R-:W-:-:S05]  /*0a70*/  LEA R15, R15, R16, 0x2 ;  /* 0x000000100f0f7211 */ /* 0x000fca00078e10ff */
[----:B------:R-:W2:Y:S04]  /*0a80*/  LDS R16, [R15] ;  /* 0x000000000f107984 */ /* 0x000ea80000000800 */
[----:B------:R-:W3:Y:S04]  /*0a90*/  LDS R20, [R15+0x4] ;  /* 0x000004000f147984 */ /* 0x000ee80000000800 */
[----:B------:R-:W4:Y:S04]  /*0aa0*/  LDS R21, [R15+0x8] ;  /* 0x000008000f157984 */ /* 0x000f280000000800 */
[----:B------:R-:W5:Y:S01]  /*0ab0*/  LDS R24, [R15+0xc] ;  /* 0x00000c000f187984 */ /* 0x000f620000000800 */
[----:B--2---:R-:W-:-:S04]  /*0ac0*/  FFMA R14, R14, R16, R11 ;  /* 0x000000100e0e7223 */ /* 0x004fc8000000000b */
[----:B---3--:R-:W-:-:S04]  /*0ad0*/  FFMA R14, R23, R20, R14 ;  /* 0x00000014170e7223 */ /* 0x008fc8000000000e */
[----:B----4-:R-:W-:-:S04]  /*0ae0*/  FFMA R13, R13, R21, R14 ;  /* 0x000000150d0d7223 */ /* 0x010fc8000000000e */
[----:B-----5:R-:W-:-:S07]  /*0af0*/  FFMA R11, R22, R24, R13 ;  /* 0x00000018160b7223 */ /* 0x020fce000000000d */
.L_x_5:
[----:B------:R-:W-:Y:S05]  /*0b00*/  @!P2 BRA `(.L_x_3) ;  /* 0x000000000050a947 */ /* 0x000fea0003800000 */
[----:B------:R-:W0:Y:S01]  /*0b10*/  LDC.64 R4, c[0x0][0x380] ;  /* 0x0000e000ff047b82 */ /* 0x000e220000000a00 */
[----:B------:R-:W-:-:S05]  /*0b20*/  IADD3 R13, PT, PT, R2, R12, RZ ;  /* 0x0000000c020d7210 */ /* 0x000fca0007ffe0ff */
[----:B0-----:R-:W-:-:S05]  /*0b30*/  IMAD.WIDE R4, R13, 0x4, R4 ;  /* 0x000000040d047825 */ /* 0x001fca00078e0204 */
[----:B------:R-:W2:Y:S01]  /*0b40*/  LDG.E.CONSTANT R2, desc[UR8][R4.64] ;  /* 0x0000000804027981 */ /* 0x000ea2000c1e9900 */
[----:B------:R-:W-:Y:S01]  /*0b50*/  MOV R13, 0x400 ;  /* 0x00000400000d7802 */ /* 0x000fe20000000f00 */
[----:B------:R-:W-:Y:S01]  /*0b60*/  IMAD R12, R3, UR4, R12 ;  /* 0x00000004030c7c24 */ /* 0x000fe2000f8e020c */
[----:B------:R-:W-:Y:S01]  /*0b70*/  ISETP.NE.AND P2, PT, R19, 0x1, PT ;  /* 0x000000011300780c */ /* 0x000fe20003f45270 */
[----:B------:R-:W0:Y:S02]  /*0b80*/  S2R R14, SR_CgaCtaId ;  /* 0x00000000000e7919 */ /* 0x000e240000008800 */
[----:B0-----:R-:W-:-:S04]  /*0b90*/  LEA R13, R14, R13, 0x18 ;  /* 0x0000000d0e0d7211 */ /* 0x001fc800078ec0ff */
[----:B------:R-:W-:-:S05]  /*0ba0*/  LEA R15, R12, R13, 0x2 ;  /* 0x0000000d0c0f7211 */ /* 0x000fca00078e10ff */
[----:B------:R-:W2:Y:S02]  /*0bb0*/  LDS R12, [R15] ;  /* 0x000000000f0c7984 */ /* 0x000ea40000000800 */
[----:B--2---:R-:W-:Y:S01]  /*0bc0*/  FFMA R11, R2, R12, R11 ;  /* 0x0000000c020b7223 */ /* 0x004fe2000000000b */
[----:B------:R-:W-:Y:S06]  /*0bd0*/  @!P2 BRA `(.L_x_3) ;  /* 0x00000000001ca947 */ /* 0x000fec0003800000 */
[----:B------:R-:W-:Y:S01]  /*0be0*/  ISETP.NE.AND P2, PT, R19, 0x2, PT ;  /* 0x000000021300780c */ /* 0x000fe20003f45270 */
[----:B------:R-:W2:Y:S04]  /*0bf0*/  LDG.E.CONSTANT R2, desc[UR8][R4.64+0x4] ;  /* 0x0000040804027981 */ /* 0x000ea8000c1e9900 */
[----:B------:R-:W2:Y:S08]  /*0c00*/  LDS R12, [R15+0x4] ;  /* 0x000004000f0c7984 */ /* 0x000eb00000000800 */
[----:B------:R-:W3:Y:S04]  /*0c10*/  @P2 LDG.E.CONSTANT R14, desc[UR8][R4.64+0x8] ;  /* 0x00000808040e2981 */ /* 0x000ee8000c1e9900 */
[----:B------:R-:W3:Y:S01]  /*0c20*/  @P2 LDS R13, [R15+0x8] ;  /* 0x000008000f0d2984 */ /* 0x000ee20000000800 */
[----:B--2---:R-:W-:-:S04]  /*0c30*/  FFMA R11, R2, R12, R11 ;  /* 0x0000000c020b7223 */ /* 0x004fc8000000000b */
[----:B---3--:R-:W-:-:S07]  /*0c40*/  @P2 FFMA R11, R14, R13, R11 ;  /* 0x0000000d0e0b2223 */ /* 0x008fce000000000b */
.L_x_3:
[----:B------:R-:W-:-:S06]  /*0c50*/  UIADD3 UR4, UPT, UPT, UR4, 0x1, URZ ;  /* 0x0000000104047890 */ /* 0x000fcc000fffe0ff */
[----:B------:R-:W-:-:S13]  /*0c60*/  ISETP.NE.AND P2, PT, R3, UR4, PT ;  /* 0x0000000403007c0c */ /* 0x000fda000bf45270 */
[----:B------:R-:W-:Y:S05]  /*0c70*/  @P2 BRA `(.L_x_6) ;  /* 0xfffffff400942947 */ /* 0x000fea000383ffff */
.L_x_0:
[----:B------:R-:W0:Y:S01]  /*0c80*/  LDC.64 R2, c[0x0][0x390] ;  /* 0x0000e400ff027b82 */ /* 0x000e220000000a00 */
[----:B------:R-:W-:-:S05]  /*0c90*/  IMAD R0, R0, R9, R0 ;  /* 0x0000000900007224 */ /* 0x000fca00078e0200 */
[----:B------:R-:W-:-:S05]  /*0ca0*/  IADD3 R7, PT, PT, R7, R0, RZ ;  /* 0x0000000007077210 */ /* 0x000fca0007ffe0ff */
[----:B0-----:R-:W-:-:S05]  /*0cb0*/  IMAD.WIDE R2, R7, 0x4, R2 ;  /* 0x0000000407027825 */ /* 0x001fca00078e0202 */
[----:B------:R-:W-:Y:S01]  /*0cc0*/  STG.E desc[UR8][R2.64], R11 ;  /* 0x0000000b02007986 */ /* 0x000fe2000c101908 */
[----:B------:R-:W-:Y:S05]  /*0cd0*/  EXIT ;  /* 0x000000000000794d */ /* 0x000fea0003800000 */
.L_x_7:
[----:B------:R-:W-:-:S00]  /*0ce0*/  BRA `(.L_x_7) ;  /* 0xfffffffc00fc7947 */ /* 0x000fc0000383ffff */
[----:B------:R-:W-:-:S00]  /*0cf0*/  NOP ;  /* 0x0000000000007918 */ /* 0x000fc00000000000 */
        /* <DEDUP_REMOVED lines=8> */
.L_x_8:


//--------------------- .nv.shared._Z6Conv2DPKfS0_Pfii --------------------------
	.section	.nv.shared._Z6Conv2DPKfS0_Pfii,"aw",@nobits
	.sectionflags	@""
	.align	16
	.zero		1024


//--------------------- .nv.shared.reserved.0     --------------------------
	.section	.nv.shared.reserved.0,"aw",@nobits
	.weak		__nv_reservedSMEM_offset_0_alias
	.size		__nv_reservedSMEM_offset_0_alias, 0, 64
	.other		__nv_reservedSMEM_offset_0_alias,@"STO_CUDA_RESERVED_SHARED STV_DEFAULT"
__nv_reservedSMEM_offset_0_alias:
	.zero		0
	.zero		64


//--------------------- .nv.constant0._Z6Conv2DPKfS0_Pfii --------------------------
	.section	.nv.constant0._Z6Conv2DPKfS0_Pfii,"a",@progbits
	.sectionflags	@""
	.align	4
.nv.constant0._Z6Conv2DPKfS0_Pfii:
	.zero		928


//--------------------- SYMBOLS --------------------------

	.type		.nv.reservedSmem.offset0,@object
	.size		.nv.reservedSmem.offset0,0x4
	.type		.nv.reservedSmem.cap,@object
	.size		.nv.reservedSmem.cap,0x4
